//
// Generated by NVIDIA NVVM Compiler
//
// Compiler Build ID: CL-36424714
// Cuda compilation tools, release 13.0, V13.0.88
// Based on NVVM 20.0.0
//

.version 9.0
.target sm_100
.address_size 64

	// .globl	_Z15multKernelTiledPKfS0_Pfiiii
.extern .shared .align 16 .b8 buffer[];

.visible .entry _Z15multKernelTiledPKfS0_Pfiiii(
	.param .u64 .ptr .align 1 _Z15multKernelTiledPKfS0_Pfiiii_param_0,
	.param .u64 .ptr .align 1 _Z15multKernelTiledPKfS0_Pfiiii_param_1,
	.param .u64 .ptr .align 1 _Z15multKernelTiledPKfS0_Pfiiii_param_2,
	.param .u32 _Z15multKernelTiledPKfS0_Pfiiii_param_3,
	.param .u32 _Z15multKernelTiledPKfS0_Pfiiii_param_4,
	.param .u32 _Z15multKernelTiledPKfS0_Pfiiii_param_5,
	.param .u32 _Z15multKernelTiledPKfS0_Pfiiii_param_6
)
{
	.reg .pred 	%p<25>;
	.reg .b32 	%r<103>;
	.reg .b32 	%f<79>;
	.reg .b64 	%rd<16>;

	ld.param.u32 	%r34, [_Z15multKernelTiledPKfS0_Pfiiii_param_3];
	ld.param.u32 	%r35, [_Z15multKernelTiledPKfS0_Pfiiii_param_4];
	ld.param.u32 	%r36, [_Z15multKernelTiledPKfS0_Pfiiii_param_5];
	ld.param.u32 	%r37, [_Z15multKernelTiledPKfS0_Pfiiii_param_6];
	mov.u32 	%r38, %ctaid.x;
	mov.u32 	%r39, %ctaid.y;
	mov.u32 	%r1, %tid.x;
	mov.u32 	%r2, %tid.y;
	mad.lo.s32 	%r3, %r37, %r39, %r2;
	mad.lo.s32 	%r4, %r37, %r38, %r1;
	add.s32 	%r40, %r34, %r37;
	add.s32 	%r41, %r40, -1;
	div.s32 	%r5, %r41, %r37;
	setp.lt.s32 	%p2, %r5, 1;
	mov.f32 	%f77, 0f00000000;
	@%p2 bra 	$L__BB0_19;
	ld.param.u64 	%rd13, [_Z15multKernelTiledPKfS0_Pfiiii_param_0];
	mul.lo.s32 	%r43, %r37, %r37;
	shl.b32 	%r44, %r43, 2;
	mov.u32 	%r45, buffer;
	add.s32 	%r6, %r45, %r44;
	setp.lt.s32 	%p3, %r3, %r35;
	mul.lo.s32 	%r7, %r37, %r2;
	mul.lo.s32 	%r8, %r3, %r34;
	setp.lt.s32 	%p4, %r4, %r36;
	and.pred  	%p5, %p3, %p4;
	setp.gt.s32 	%p6, %r37, 0;
	and.pred  	%p1, %p5, %p6;
	and.b32  	%r9, %r37, 7;
	and.b32  	%r10, %r37, 3;
	and.b32  	%r11, %r37, 2147483640;
	and.b32  	%r12, %r37, 1;
	neg.s32 	%r13, %r11;
	shl.b32 	%r46, %r1, 2;
	add.s32 	%r47, %r44, %r46;
	add.s32 	%r14, %r45, %r47;
	shl.b32 	%r15, %r37, 5;
	shl.b32 	%r16, %r37, 2;
	cvta.to.global.u64 	%rd1, %rd13;
	mov.f32 	%f77, 0f00000000;
	mov.b32 	%r96, 0;
	not.pred 	%p13, %p1;
$L__BB0_2:
	setp.ge.s32 	%p7, %r3, %r35;
	mul.lo.s32 	%r18, %r96, %r37;
	add.s32 	%r48, %r18, %r1;
	setp.ge.s32 	%p8, %r48, %r34;
	mov.f32 	%f68, 0f00000000;
	or.pred  	%p9, %p7, %p8;
	@%p9 bra 	$L__BB0_4;
	add.s32 	%r49, %r48, %r8;
	mul.wide.s32 	%rd5, %r49, 4;
	add.s64 	%rd6, %rd1, %rd5;
	ld.global.f32 	%f68, [%rd6];
$L__BB0_4:
	setp.ge.s32 	%p10, %r4, %r36;
	add.s32 	%r50, %r7, %r1;
	shl.b32 	%r51, %r50, 2;
	add.s32 	%r53, %r45, %r51;
	st.shared.f32 	[%r53], %f68;
	add.s32 	%r20, %r18, %r2;
	setp.ge.s32 	%p11, %r20, %r34;
	mov.f32 	%f69, 0f00000000;
	or.pred  	%p12, %p11, %p10;
	@%p12 bra 	$L__BB0_6;
	ld.param.u64 	%rd14, [_Z15multKernelTiledPKfS0_Pfiiii_param_1];
	mad.lo.s32 	%r54, %r20, %r36, %r4;
	cvta.to.global.u64 	%rd7, %rd14;
	mul.wide.s32 	%rd8, %r54, 4;
	add.s64 	%rd9, %rd7, %rd8;
	ld.global.f32 	%f69, [%rd9];
$L__BB0_6:
	add.s32 	%r57, %r6, %r51;
	st.shared.f32 	[%r57], %f69;
	bar.sync 	0;
	@%p13 bra 	$L__BB0_18;
	setp.lt.u32 	%p14, %r37, 8;
	mov.b32 	%r101, 0;
	@%p14 bra 	$L__BB0_10;
	shl.b32 	%r59, %r7, 2;
	add.s32 	%r61, %r59, %r45;
	add.s32 	%r97, %r61, 16;
	mov.u32 	%r98, %r14;
	mov.u32 	%r99, %r13;
$L__BB0_9:
	.pragma "nounroll";
	ld.shared.f32 	%f24, [%r97+-16];
	ld.shared.f32 	%f25, [%r98];
	fma.rn.f32 	%f26, %f24, %f25, %f77;
	ld.shared.f32 	%f27, [%r97+-12];
	add.s32 	%r62, %r98, %r16;
	ld.shared.f32 	%f28, [%r62];
	fma.rn.f32 	%f29, %f27, %f28, %f26;
	ld.shared.f32 	%f30, [%r97+-8];
	add.s32 	%r63, %r62, %r16;
	ld.shared.f32 	%f31, [%r63];
	fma.rn.f32 	%f32, %f30, %f31, %f29;
	ld.shared.f32 	%f33, [%r97+-4];
	add.s32 	%r64, %r63, %r16;
	ld.shared.f32 	%f34, [%r64];
	fma.rn.f32 	%f35, %f33, %f34, %f32;
	ld.shared.f32 	%f36, [%r97];
	add.s32 	%r65, %r64, %r16;
	ld.shared.f32 	%f37, [%r65];
	fma.rn.f32 	%f38, %f36, %f37, %f35;
	ld.shared.f32 	%f39, [%r97+4];
	add.s32 	%r66, %r65, %r16;
	ld.shared.f32 	%f40, [%r66];
	fma.rn.f32 	%f41, %f39, %f40, %f38;
	ld.shared.f32 	%f42, [%r97+8];
	add.s32 	%r67, %r66, %r16;
	ld.shared.f32 	%f43, [%r67];
	fma.rn.f32 	%f44, %f42, %f43, %f41;
	ld.shared.f32 	%f45, [%r97+12];
	add.s32 	%r68, %r67, %r16;
	ld.shared.f32 	%f46, [%r68];
	fma.rn.f32 	%f77, %f45, %f46, %f44;
	add.s32 	%r99, %r99, 8;
	add.s32 	%r98, %r98, %r15;
	add.s32 	%r97, %r97, 32;
	setp.ne.s32 	%p15, %r99, 0;
	mov.u32 	%r101, %r11;
	@%p15 bra 	$L__BB0_9;
$L__BB0_10:
	setp.eq.s32 	%p16, %r9, 0;
	@%p16 bra 	$L__BB0_18;
	add.s32 	%r69, %r9, -1;
	setp.lt.u32 	%p17, %r69, 3;
	@%p17 bra 	$L__BB0_13;
	add.s32 	%r70, %r101, %r7;
	shl.b32 	%r71, %r70, 2;
	add.s32 	%r73, %r45, %r71;
	ld.shared.f32 	%f48, [%r73];
	mad.lo.s32 	%r74, %r101, %r37, %r1;
	shl.b32 	%r75, %r74, 2;
	add.s32 	%r76, %r6, %r75;
	ld.shared.f32 	%f49, [%r76];
	fma.rn.f32 	%f50, %f48, %f49, %f77;
	ld.shared.f32 	%f51, [%r73+4];
	add.s32 	%r77, %r76, %r16;
	ld.shared.f32 	%f52, [%r77];
	fma.rn.f32 	%f53, %f51, %f52, %f50;
	ld.shared.f32 	%f54, [%r73+8];
	add.s32 	%r78, %r77, %r16;
	ld.shared.f32 	%f55, [%r78];
	fma.rn.f32 	%f56, %f54, %f55, %f53;
	ld.shared.f32 	%f57, [%r73+12];
	add.s32 	%r79, %r78, %r16;
	ld.shared.f32 	%f58, [%r79];
	fma.rn.f32 	%f77, %f57, %f58, %f56;
	add.s32 	%r101, %r101, 4;
$L__BB0_13:
	setp.eq.s32 	%p18, %r10, 0;
	@%p18 bra 	$L__BB0_18;
	setp.eq.s32 	%p19, %r10, 1;
	@%p19 bra 	$L__BB0_16;
	add.s32 	%r80, %r101, %r7;
	shl.b32 	%r81, %r80, 2;
	add.s32 	%r83, %r45, %r81;
	ld.shared.f32 	%f60, [%r83];
	mad.lo.s32 	%r84, %r101, %r37, %r1;
	shl.b32 	%r85, %r84, 2;
	add.s32 	%r86, %r6, %r85;
	ld.shared.f32 	%f61, [%r86];
	fma.rn.f32 	%f62, %f60, %f61, %f77;
	ld.shared.f32 	%f63, [%r83+4];
	add.s32 	%r87, %r86, %r16;
	ld.shared.f32 	%f64, [%r87];
	fma.rn.f32 	%f77, %f63, %f64, %f62;
	add.s32 	%r101, %r101, 2;
$L__BB0_16:
	setp.eq.s32 	%p20, %r12, 0;
	@%p20 bra 	$L__BB0_18;
	add.s32 	%r88, %r101, %r7;
	shl.b32 	%r89, %r88, 2;
	add.s32 	%r91, %r45, %r89;
	ld.shared.f32 	%f65, [%r91];
	mad.lo.s32 	%r92, %r101, %r37, %r1;
	shl.b32 	%r93, %r92, 2;
	add.s32 	%r94, %r6, %r93;
	ld.shared.f32 	%f66, [%r94];
	fma.rn.f32 	%f77, %f65, %f66, %f77;
$L__BB0_18:
	bar.sync 	0;
	add.s32 	%r96, %r96, 1;
	setp.ne.s32 	%p21, %r96, %r5;
	@%p21 bra 	$L__BB0_2;
$L__BB0_19:
	setp.ge.s32 	%p22, %r3, %r35;
	setp.ge.s32 	%p23, %r4, %r36;
	or.pred  	%p24, %p22, %p23;
	@%p24 bra 	$L__BB0_21;
	ld.param.u64 	%rd15, [_Z15multKernelTiledPKfS0_Pfiiii_param_2];
	mad.lo.s32 	%r95, %r3, %r36, %r4;
	cvta.to.global.u64 	%rd10, %rd15;
	mul.wide.s32 	%rd11, %r95, 4;
	add.s64 	%rd12, %rd10, %rd11;
	st.global.f32 	[%rd12], %f77;
$L__BB0_21:
	ret;

}


// ===== COMPILED SASS (sm_100) =====

	.target	sm_100

	.elftype	@"ET_EXEC"


//--------------------- .note.nv.tkinfo           --------------------------
	.section	.note.nv.tkinfo,"",@"SHT_NOTE"
	.sectionflags	@"SHF_NOTE_NV_TKINFO"
	.tkinfo
        /*0018*/ 	.word	0x00000002
        /*0030*/ 	.string	""
        /*0030*/ 	.string	"ptxas"
        /*0030*/ 	.string	"Cuda compilation tools, release 13.0, V13.0.88"
        /*0030*/ 	.string	"Build cuda_13.0.r13.0/compiler.36424714_0"
        /*0030*/ 	.string	"-arch sm_100 -m 64 "



//--------------------- .note.nv.cuinfo           --------------------------
	.section	.note.nv.cuinfo,"",@"SHT_NOTE"
	.sectionflags	@"SHF_NOTE_NV_CUINFO"
        /*0018*/ 	.short	0x0002
        /*001a*/ 	.short	0x0064
        /*001c*/ 	.short	0x0082
	.zero		2


//--------------------- .nv.info                  --------------------------
	.section	.nv.info,"",@"SHT_CUDA_INFO"
	.align	4


	//----- nvinfo : EIATTR_REGCOUNT
	.align		4
        /*0000*/ 	.byte	0x04, 0x2f
        /*0002*/ 	.short	(.L_1 - .L_0)
	.align		4
.L_0:
        /*0004*/ 	.word	index@(_Z15multKernelTiledPKfS0_Pfiiii)
        /*0008*/ 	.word	0x00000020


	//----- nvinfo : EIATTR_FRAME_SIZE
	.align		4
.L_1:
        /*000c*/ 	.byte	0x04, 0x11
        /*000e*/ 	.short	(.L_3 - .L_2)
	.align		4
.L_2:
        /*0010*/ 	.word	index@(_Z15multKernelTiledPKfS0_Pfiiii)
        /*0014*/ 	.word	0x00000000


	//----- nvinfo : EIATTR_MIN_STACK_SIZE
	.align		4
.L_3:
        /*0018*/ 	.byte	0x04, 0x12
        /*001a*/ 	.short	(.L_5 - .L_4)
	.align		4
.L_4:
        /*001c*/ 	.word	index@(_Z15multKernelTiledPKfS0_Pfiiii)
        /*0020*/ 	.word	0x00000000
.L_5:


//--------------------- .nv.compat                --------------------------
	.section	.nv.compat,"",@"SHT_CUDA_COMPAT_INFO"
	.align	4
        /*0000*/ 	.byte	0x02, 0x09, 0x00, 0x00, 0x02, 0x02, 0x01, 0x00, 0x02, 0x05, 0x05, 0x00, 0x03, 0x07, 0x01, 0x01
        /*0010*/ 	.byte	0x02, 0x03, 0x00, 0x00, 0x02, 0x06, 0x01, 0x00, 0x04, 0x0b, 0x08, 0x00, 0x09, 0x00, 0x00, 0x00
        /*0020*/ 	.byte	0x00, 0x00, 0x00, 0x00


//--------------------- .nv.info._Z15multKernelTiledPKfS0_Pfiiii --------------------------
	.section	.nv.info._Z15multKernelTiledPKfS0_Pfiiii,"",@"SHT_CUDA_INFO"
	.sectionflags	@""
	.align	4


	//----- nvinfo : EIATTR_CUDA_API_VERSION
	.align		4
        /*0000*/ 	.byte	0x04, 0x37
        /*0002*/ 	.short	(.L_7 - .L_6)
.L_6:
        /*0004*/ 	.word	0x00000082


	//----- nvinfo : EIATTR_KPARAM_INFO
	.align		4
.L_7:
        /*0008*/ 	.byte	0x04, 0x17
        /*000a*/ 	.short	(.L_9 - .L_8)
.L_8:
        /*000c*/ 	.word	0x00000000
        /*0010*/ 	.short	0x0006
        /*0012*/ 	.short	0x0024
        /*0014*/ 	.byte	0x00, 0xf0, 0x11, 0x00


	//----- nvinfo : EIATTR_KPARAM_INFO
	.align		4
.L_9:
        /*0018*/ 	.byte	0x04, 0x17
        /*001a*/ 	.short	(.L_11 - .L_10)
.L_10:
        /*001c*/ 	.word	0x00000000
        /*0020*/ 	.short	0x0005
        /*0022*/ 	.short	0x0020
        /*0024*/ 	.byte	0x00, 0xf0, 0x11, 0x00


	//----- nvinfo : EIATTR_KPARAM_INFO
	.align		4
.L_11:
        /*0028*/ 	.byte	0x04, 0x17
        /*002a*/ 	.short	(.L_13 - .L_12)
.L_12:
        /*002c*/ 	.word	0x00000000
        /*0030*/ 	.short	0x0004
        /*0032*/ 	.short	0x001c
        /*0034*/ 	.byte	0x00, 0xf0, 0x11, 0x00


	//----- nvinfo : EIATTR_KPARAM_INFO
	.align		4
.L_13:
        /*0038*/ 	.byte	0x04, 0x17
        /*003a*/ 	.short	(.L_15 - .L_14)
.L_14:
        /*003c*/ 	.word	0x00000000
        /*0040*/ 	.short	0x0003
        /*0042*/ 	.short	0x0018
        /*0044*/ 	.byte	0x00, 0xf0, 0x11, 0x00


	//----- nvinfo : EIATTR_KPARAM_INFO
	.align		4
.L_15:
        /*0048*/ 	.byte	0x04, 0x17
        /*004a*/ 	.short	(.L_17 - .L_16)
.L_16:
        /*004c*/ 	.word	0x00000000
        /*0050*/ 	.short	0x0002
        /*0052*/ 	.short	0x0010
        /*0054*/ 	.byte	0x00, 0xf5, 0x21, 0x00


	//----- nvinfo : EIATTR_KPARAM_INFO
	.align		4
.L_17:
        /*0058*/ 	.byte	0x04, 0x17
        /*005a*/ 	.short	(.L_19 - .L_18)
.L_18:
        /*005c*/ 	.word	0x00000000
        /*0060*/ 	.short	0x0001
        /*0062*/ 	.short	0x0008
        /*0064*/ 	.byte	0x00, 0xf5, 0x21, 0x00


	//----- nvinfo : EIATTR_KPARAM_INFO
	.align		4
.L_19:
        /*0068*/ 	.byte	0x04, 0x17
        /*006a*/ 	.short	(.L_21 - .L_20)
.L_20:
        /*006c*/ 	.word	0x00000000
        /*0070*/ 	.short	0x0000
        /*0072*/ 	.short	0x0000
        /*0074*/ 	.byte	0x00, 0xf5, 0x21, 0x00


	//----- nvinfo : EIATTR_SPARSE_MMA_MASK
	.align		4
.L_21:
        /*0078*/ 	.byte	0x03, 0x50
        /*007a*/ 	.short	0x0000


	//----- nvinfo : EIATTR_MAXREG_COUNT
	.align		4
        /*007c*/ 	.byte	0x03, 0x1b
        /*007e*/ 	.short	0x00ff


	//----- nvinfo : EIATTR_NUM_BARRIERS
	.align		4
        /*0080*/ 	.byte	0x02, 0x4c
        /*0082*/ 	.byte	0x01
	.zero		1


	//----- nvinfo : EIATTR_MERCURY_ISA_VERSION
	.align		4
        /*0084*/ 	.byte	0x03, 0x5f
        /*0086*/ 	.short	0x0101


	//----- nvinfo : EIATTR_VRC_CTA_INIT_COUNT
	.align		4
        /*0088*/ 	.byte	0x02, 0x4a
	.zero		1
	.zero		1


	//----- nvinfo : EIATTR_EXIT_INSTR_OFFSETS
	.align		4
        /*008c*/ 	.byte	0x04, 0x1c
        /*008e*/ 	.short	(.L_23 - .L_22)


	//   ....[0]....
.L_22:
        /*0090*/ 	.word	0x00000bb0


	//   ....[1]....
        /*0094*/ 	.word	0x00000c00


	//----- nvinfo : EIATTR_CRS_STACK_SIZE
	.align		4
.L_23:
        /*0098*/ 	.byte	0x04, 0x1e
        /*009a*/ 	.short	(.L_25 - .L_24)
.L_24:
        /*009c*/ 	.word	0x00000000


	//----- nvinfo : EIATTR_CBANK_PARAM_SIZE
	.align		4
.L_25:
        /*00a0*/ 	.byte	0x03, 0x19
        /*00a2*/ 	.short	0x0028


	//----- nvinfo : EIATTR_PARAM_CBANK
	.align		4
        /*00a4*/ 	.byte	0x04, 0x0a
        /*00a6*/ 	.short	(.L_27 - .L_26)
	.align		4
.L_26:
        /*00a8*/ 	.word	index@(.nv.constant0._Z15multKernelTiledPKfS0_Pfiiii)
        /*00ac*/ 	.short	0x0380
        /*00ae*/ 	.short	0x0028


	//----- nvinfo : EIATTR_SW_WAR
	.align		4
.L_27:
        /*00b0*/ 	.byte	0x04, 0x36
        /*00b2*/ 	.short	(.L_29 - .L_28)
.L_28:
        /*00b4*/ 	.word	0x00000008
.L_29:


//--------------------- .nv.callgraph             --------------------------
	.section	.nv.callgraph,"",@"SHT_CUDA_CALLGRAPH"
	.align	4
	.sectionentsize	8
	.align		4
        /*0000*/ 	.word	0x00000000
	.align		4
        /*0004*/ 	.word	0xffffffff
	.align		4
        /*0008*/ 	.word	0x00000000
	.align		4
        /*000c*/ 	.word	0xfffffffe
	.align		4
        /*0010*/ 	.word	0x00000000
	.align		4
        /*0014*/ 	.word	0xfffffffd
	.align		4
        /*0018*/ 	.word	0x00000000
	.align		4
        /*001c*/ 	.word	0xfffffffc


//--------------------- .text._Z15multKernelTiledPKfS0_Pfiiii --------------------------
	.section	.text._Z15multKernelTiledPKfS0_Pfiiii,"ax",@progbits
	.align	128
        .global         _Z15multKernelTiledPKfS0_Pfiiii
        .type           _Z15multKernelTiledPKfS0_Pfiiii,@function
        .size           _Z15multKernelTiledPKfS0_Pfiiii,(.L_x_9 - _Z15multKernelTiledPKfS0_Pfiiii)
        .other          _Z15multKernelTiledPKfS0_Pfiiii,@"STO_CUDA_ENTRY STV_DEFAULT"
_Z15multKernelTiledPKfS0_Pfiiii:
.text._Z15multKernelTiledPKfS0_Pfiiii:
[----:B------:R-:W-:Y:S08]  /*0000*/  LDC R1, c[0x0][0x37c] ;  /* 0x0000df00ff017b82 */ /* 0x000ff00000000800 */
[----:B------:R-:W0:Y:S01]  /*0010*/  LDC R3, c[0x0][0x3a4] ;  /* 0x0000e900ff037b82 */ /* 0x000e220000000800 */
[----:B------:R-:W1:Y:S01]  /*0020*/  LDCU.64 UR6, c[0x0][0x358] ;  /* 0x00006b00ff0677ac */ /* 0x000e620008000a00 */
[----:B------:R-:W-:-:S06]  /*0030*/  IMAD.MOV.U32 R16, RZ, RZ, RZ ;  /* 0x000000ffff107224 */ /* 0x000fcc00078e00ff */
[----:B------:R-:W2:Y:S08]  /*0040*/  LDC R2, c[0x0][0x398] ;  /* 0x0000e600ff027b82 */ /* 0x000eb00000000800 */
[----:B------:R-:W-:Y:S01]  /*0050*/  S2UR UR5, SR_CTAID.Y ;  /* 0x00000000000579c3 */ /* 0x000fe20000002600 */
[----:B0-----:R-:W-:-:S07]  /*0060*/  IABS R9, R3 ;  /* 0x0000000300097213 */ /* 0x001fce0000000000 */
[----:B------:R-:W0:Y:S01]  /*0070*/  S2UR UR4, SR_CTAID.X ;  /* 0x00000000000479c3 */ /* 0x000e220000002500 */
[----:B------:R-:W3:Y:S01]  /*0080*/  I2F.RP R0, R9 ;  /* 0x0000000900007306 */ /* 0x000ee20000209400 */
[----:B--2---:R-:W-:-:S07]  /*0090*/  IADD3 R2, PT, PT, R3, -0x1, R2 ;  /* 0xffffffff03027810 */ /* 0x004fce0007ffe002 */
[----:B---3--:R-:W2:Y:S02]  /*00a0*/  MUFU.RCP R0, R0 ;  /* 0x0000000000007308 */ /* 0x008ea40000001000 */
[----:B--2---:R-:W-:Y:S01]  /*00b0*/  VIADD R4, R0, 0xffffffe ;  /* 0x0ffffffe00047836 */ /* 0x004fe20000000000 */
[----:B------:R-:W-:Y:S02]  /*00c0*/  IABS R0, R2 ;  /* 0x0000000200007213 */ /* 0x000fe40000000000 */
[----:B------:R-:W-:-:S03]  /*00d0*/  LOP3.LUT R2, R2, R3, RZ, 0x3c, !PT ;  /* 0x0000000302027212 */ /* 0x000fc600078e3cff */
[----:B------:R2:W3:Y:S01]  /*00e0*/  F2I.FTZ.U32.TRUNC.NTZ R5, R4 ;  /* 0x0000000400057305 */ /* 0x0004e2000021f000 */
[----:B------:R-:W-:Y:S01]  /*00f0*/  ISETP.GE.AND P2, PT, R2, RZ, PT ;  /* 0x000000ff0200720c */ /* 0x000fe20003f46270 */
[----:B--2---:R-:W-:Y:S01]  /*0100*/  IMAD.MOV.U32 R4, RZ, RZ, RZ ;  /* 0x000000ffff047224 */ /* 0x004fe200078e00ff */
[----:B---3--:R-:W-:-:S05]  /*0110*/  IADD3 R6, PT, PT, RZ, -R5, RZ ;  /* 0x80000005ff067210 */ /* 0x008fca0007ffe0ff */
[----:B------:R-:W-:Y:S02]  /*0120*/  IMAD R7, R6, R9, RZ ;  /* 0x0000000906077224 */ /* 0x000fe400078e02ff */
[----:B------:R-:W0:Y:S02]  /*0130*/  S2R R6, SR_TID.X ;  /* 0x0000000000067919 */ /* 0x000e240000002100 */
[----:B------:R-:W-:-:S06]  /*0140*/  IMAD.HI.U32 R5, R5, R7, R4 ;  /* 0x0000000705057227 */ /* 0x000fcc00078e0004 */
[----:B------:R-:W-:-:S05]  /*0150*/  IMAD.HI.U32 R7, R5, R0, RZ ;  /* 0x0000000005077227 */ /* 0x000fca00078e00ff */
[----:B------:R-:W-:-:S05]  /*0160*/  IADD3 R5, PT, PT, -R7, RZ, RZ ;  /* 0x000000ff07057210 */ /* 0x000fca0007ffe1ff */
[----:B------:R-:W-:-:S05]  /*0170*/  IMAD R0, R9, R5, R0 ;  /* 0x0000000509007224 */ /* 0x000fca00078e0200 */
[----:B------:R-:W-:-:S13]  /*0180*/  ISETP.GT.U32.AND P1, PT, R9, R0, PT ;  /* 0x000000000900720c */ /* 0x000fda0003f24070 */
[----:B------:R-:W-:Y:S01]  /*0190*/  @!P1 IMAD.IADD R0, R0, 0x1, -R9 ;  /* 0x0000000100009824 */ /* 0x000fe200078e0a09 */
[----:B------:R-:W-:Y:S02]  /*01a0*/  @!P1 IADD3 R7, PT, PT, R7, 0x1, RZ ;  /* 0x0000000107079810 */ /* 0x000fe40007ffe0ff */
[C---:B------:R-:W-:Y:S02]  /*01b0*/  ISETP.NE.AND P1, PT, R3.reuse, RZ, PT ;  /* 0x000000ff0300720c */ /* 0x040fe40003f25270 */
[----:B------:R-:W-:Y:S01]  /*01c0*/  ISETP.GE.U32.AND P0, PT, R0, R9, PT ;  /* 0x000000090000720c */ /* 0x000fe20003f06070 */
[----:B0-----:R-:W-:Y:S01]  /*01d0*/  IMAD R9, R3, UR4, R6 ;  /* 0x0000000403097c24 */ /* 0x001fe2000f8e0206 */
[----:B------:R-:W0:Y:S11]  /*01e0*/  S2R R0, SR_TID.Y ;  /* 0x0000000000007919 */ /* 0x000e360000002200 */
[----:B------:R-:W-:-:S05]  /*01f0*/  @P0 VIADD R7, R7, 0x1 ;  /* 0x0000000107070836 */ /* 0x000fca0000000000 */
[----:B------:R-:W-:Y:S02]  /*0200*/  @!P2 IADD3 R7, PT, PT, -R7, RZ, RZ ;  /* 0x000000ff0707a210 */ /* 0x000fe40007ffe1ff */
[----:B------:R-:W-:-:S04]  /*0210*/  @!P1 LOP3.LUT R7, RZ, R3, RZ, 0x33, !PT ;  /* 0x00000003ff079212 */ /* 0x000fc800078e33ff */
[----:B------:R-:W-:Y:S01]  /*0220*/  ISETP.GE.AND P0, PT, R7, 0x1, PT ;  /* 0x000000010700780c */ /* 0x000fe20003f06270 */
[----:B0-----:R-:W-:-:S12]  /*0230*/  IMAD R8, R3, UR5, R0 ;  /* 0x0000000503087c24 */ /* 0x001fd8000f8e0200 */
[----:B-1----:R-:W-:Y:S05]  /*0240*/  @!P0 BRA `(.L_x_0) ;  /* 0x0000000800488947 */ /* 0x002fea0003800000 */
[----:B------:R-:W0:Y:S01]  /*0250*/  S2UR UR5, SR_CgaCtaId ;  /* 0x00000000000579c3 */ /* 0x000e220000008800 */
[----:B------:R-:W1:Y:S01]  /*0260*/  LDCU UR8, c[0x0][0x3a0] ;  /* 0x00007400ff0877ac */ /* 0x000e620008000800 */
[CC--:B------:R-:W-:Y:S01]  /*0270*/  IMAD R2, R3.reuse, R3.reuse, RZ ;  /* 0x0000000303027224 */ /* 0x0c0fe200078e02ff */
[C---:B------:R-:W-:Y:S01]  /*0280*/  LOP3.LUT R10, R3.reuse, 0x7ffffff8, RZ, 0xc0, !PT ;  /* 0x7ffffff8030a7812 */ /* 0x040fe200078ec0ff */
[----:B------:R-:W-:Y:S01]  /*0290*/  HFMA2 R16, -RZ, RZ, 0, 0 ;  /* 0x00000000ff107431 */ /* 0x000fe200000001ff */
[----:B------:R-:W2:Y:S01]  /*02a0*/  LDCU UR9, c[0x0][0x39c] ;  /* 0x00007380ff0977ac */ /* 0x000ea20008000800 */
[----:B------:R-:W-:Y:S01]  /*02b0*/  IMAD R11, R0, R3, RZ ;  /* 0x00000003000b7224 */ /* 0x000fe200078e02ff */
[----:B------:R-:W-:Y:S01]  /*02c0*/  SHF.L.U32 R5, R2, 0x2, RZ ;  /* 0x0000000202057819 */ /* 0x000fe200000006ff */
[----:B------:R-:W-:Y:S01]  /*02d0*/  IMAD.MOV R13, RZ, RZ, -R10 ;  /* 0x000000ffff0d7224 */ /* 0x000fe200078e0a0a */
[----:B------:R-:W-:Y:S01]  /*02e0*/  UMOV UR4, 0x400 ;  /* 0x0000040000047882 */ /* 0x000fe20000000000 */
[----:B------:R-:W-:-:S02]  /*02f0*/  LOP3.LUT R21, R3, 0x7, RZ, 0xc0, !PT ;  /* 0x0000000703157812 */ /* 0x000fc400078ec0ff */
[----:B------:R-:W-:Y:S01]  /*0300*/  IMAD R15, R6, 0x4, R5 ;  /* 0x00000004060f7824 */ /* 0x000fe200078e0205 */
[----:B------:R-:W-:Y:S02]  /*0310*/  LOP3.LUT R12, R3, 0x3, RZ, 0xc0, !PT ;  /* 0x00000003030c7812 */ /* 0x000fe400078ec0ff */
[----:B-1----:R-:W-:-:S04]  /*0320*/  ISETP.GE.AND P0, PT, R9, UR8, PT ;  /* 0x0000000809007c0c */ /* 0x002fc8000bf06270 */
[----:B--2---:R-:W-:Y:S01]  /*0330*/  ISETP.LT.AND P0, PT, R8, UR9, !P0 ;  /* 0x0000000908007c0c */ /* 0x004fe2000c701270 */
[----:B0-----:R-:W-:-:S03]  /*0340*/  ULEA UR5, UR5, UR4, 0x18 ;  /* 0x0000000405057291 */ /* 0x001fc6000f8ec0ff */
[----:B------:R-:W-:Y:S01]  /*0350*/  ISETP.GT.AND P0, PT, R3, RZ, P0 ;  /* 0x000000ff0300720c */ /* 0x000fe20000704270 */
[----:B------:R-:W-:Y:S02]  /*0360*/  UMOV UR4, URZ ;  /* 0x000000ff00047c82 */ /* 0x000fe40008000000 */
[----:B------:R-:W-:Y:S01]  /*0370*/  IADD3 R14, PT, PT, R5, UR5, RZ ;  /* 0x00000005050e7c10 */ /* 0x000fe2000fffe0ff */
[----:B------:R-:W-:-:S09]  /*0380*/  VIADD R15, R15, UR5 ;  /* 0x000000050f0f7c36 */ /* 0x000fd20008000000 */
.L_x_7:
[----:B0-----:R-:W0:Y:S01]  /*0390*/  LDC R17, c[0x0][0x3a4] ;  /* 0x0000e900ff117b82 */ /* 0x001e220000000800 */
[----:B------:R-:W1:Y:S01]  /*03a0*/  LDCU.64 UR8, c[0x0][0x398] ;  /* 0x00007300ff0877ac */ /* 0x000e620008000a00 */
[----:B------:R-:W-:Y:S01]  /*03b0*/  IMAD.MOV.U32 R20, RZ, RZ, RZ ;  /* 0x000000ffff147224 */ /* 0x000fe200078e00ff */
[----:B------:R-:W2:Y:S02]  /*03c0*/  LDCU UR10, c[0x0][0x3a0] ;  /* 0x00007400ff0a77ac */ /* 0x000ea40008000800 */
[----:B--2---:R-:W-:Y:S01]  /*03d0*/  ISETP.GE.AND P2, PT, R9, UR10, PT ;  /* 0x0000000a09007c0c */ /* 0x004fe2000bf46270 */
[C---:B0-----:R-:W-:Y:S02]  /*03e0*/  IMAD R19, R17.reuse, UR4, R6 ;  /* 0x0000000411137c24 */ /* 0x041fe4000f8e0206 */
[----:B------:R-:W-:-:S03]  /*03f0*/  IMAD R18, R17, UR4, R0 ;  /* 0x0000000411127c24 */ /* 0x000fc6000f8e0200 */
[----:B-1----:R-:W-:Y:S02]  /*0400*/  ISETP.GE.AND P1, PT, R19, UR8, PT ;  /* 0x0000000813007c0c */ /* 0x002fe4000bf26270 */
[----:B------:R-:W-:Y:S02]  /*0410*/  ISETP.GE.OR P2, PT, R18, UR8, P2 ;  /* 0x0000000812007c0c */ /* 0x000fe40009746670 */
[----:B------:R-:W-:-:S11]  /*0420*/  ISETP.GE.OR P1, PT, R8, UR9, P1 ;  /* 0x0000000908007c0c */ /* 0x000fd60008f26670 */
[----:B------:R-:W0:Y:S01]  /*0430*/  @!P2 LDC.64 R4, c[0x0][0x388] ;  /* 0x0000e200ff04ab82 */ /* 0x000e220000000a00 */
[----:B------:R-:W-:Y:S01]  /*0440*/  @!P2 IMAD R23, R18, UR10, R9 ;  /* 0x0000000a1217ac24 */ /* 0x000fe2000f8e0209 */
[----:B------:R-:W-:Y:S01]  /*0450*/  MOV R18, RZ ;  /* 0x000000ff00127202 */ /* 0x000fe20000000f00 */
[----:B------:R-:W-:-:S05]  /*0460*/  @!P1 IMAD R19, R8, UR8, R19 ;  /* 0x0000000808139c24 */ /* 0x000fca000f8e0213 */
[----:B------:R-:W1:Y:S01]  /*0470*/  @!P1 LDC.64 R2, c[0x0][0x380] ;  /* 0x0000e000ff029b82 */ /* 0x000e620000000a00 */
[----:B0-----:R-:W-:-:S05]  /*0480*/  @!P2 IMAD.WIDE R4, R23, 0x4, R4 ;  /* 0x000000041704a825 */ /* 0x001fca00078e0204 */
[----:B------:R-:W2:Y:S01]  /*0490*/  @!P2 LDG.E R20, desc[UR6][R4.64] ;  /* 0x000000060414a981 */ /* 0x000ea2000c1e1900 */
[----:B-1----:R-:W-:-:S05]  /*04a0*/  @!P1 IMAD.WIDE R2, R19, 0x4, R2 ;  /* 0x0000000413029825 */ /* 0x002fca00078e0202 */
[----:B------:R-:W3:Y:S01]  /*04b0*/  @!P1 LDG.E R18, desc[UR6][R2.64] ;  /* 0x0000000602129981 */ /* 0x000ee2000c1e1900 */
[----:B------:R-:W-:-:S04]  /*04c0*/  IADD3 R19, PT, PT, R11, R6, RZ ;  /* 0x000000060b137210 */ /* 0x000fc80007ffe0ff */
[C---:B------:R-:W-:Y:S01]  /*04d0*/  LEA R23, R19.reuse, UR5, 0x2 ;  /* 0x0000000513177c11 */ /* 0x040fe2000f8e10ff */
[----:B------:R-:W-:Y:S01]  /*04e0*/  IMAD R19, R19, 0x4, R14 ;  /* 0x0000000413137824 */ /* 0x000fe200078e020e */
[----:B------:R-:W-:Y:S01]  /*04f0*/  UIADD3 UR4, UPT, UPT, UR4, 0x1, URZ ;  /* 0x0000000104047890 */ /* 0x000fe2000fffe0ff */
[----:B------:R-:W-:Y:S05]  /*0500*/  BSSY.RECONVERGENT B0, `(.L_x_1) ;  /* 0x0000064000007945 */ /* 0x000fea0003800200 */
[----:B------:R-:W-:Y:S01]  /*0510*/  ISETP.NE.AND P1, PT, R7, UR4, PT ;  /* 0x0000000407007c0c */ /* 0x000fe2000bf25270 */
[----:B---3--:R0:W-:Y:S04]  /*0520*/  STS [R23], R18 ;  /* 0x0000001217007388 */ /* 0x0081e80000000800 */
[----:B--2---:R0:W-:Y:S01]  /*0530*/  STS [R19], R20 ;  /* 0x0000001413007388 */ /* 0x0041e20000000800 */
[----:B------:R-:W-:Y:S06]  /*0540*/  BAR.SYNC.DEFER_BLOCKING 0x0 ;  /* 0x0000000000007b1d */ /* 0x000fec0000010000 */
[----:B------:R-:W-:Y:S05]  /*0550*/  @!P0 BRA `(.L_x_2) ;  /* 0x0000000400788947 */ /* 0x000fea0003800000 */
[----:B------:R-:W-:Y:S01]  /*0560*/  ISETP.GE.U32.AND P2, PT, R17, 0x8, PT ;  /* 0x000000081100780c */ /* 0x000fe20003f46070 */
[----:B------:R-:W-:-:S12]  /*0570*/  HFMA2 R2, -RZ, RZ, 0, 0 ;  /* 0x00000000ff027431 */ /* 0x000fd800000001ff */
[----:B------:R-:W-:Y:S05]  /*0580*/  @!P2 BRA `(.L_x_3) ;  /* 0x0000000000a4a947 */ /* 0x000fea0003800000 */
[----:B------:R-:W-:Y:S01]  /*0590*/  LEA R4, R11, UR5, 0x2 ;  /* 0x000000050b047c11 */ /* 0x000fe2000f8e10ff */
[----:B------:R-:W-:Y:S01]  /*05a0*/  IMAD.MOV.U32 R2, RZ, RZ, R15 ;  /* 0x000000ffff027224 */ /* 0x000fe200078e000f */
[----:B------:R-:W-:-:S03]  /*05b0*/  MOV R3, R13 ;  /* 0x0000000d00037202 */ /* 0x000fc60000000f00 */
[----:B------:R-:W-:-:S07]  /*05c0*/  VIADD R4, R4, 0x10 ;  /* 0x0000001004047836 */ /* 0x000fce0000000000 */
.L_x_4:
[----:B0-----:R-:W-:Y:S01]  /*05d0*/  LDS R23, [R4+-0x10] ;  /* 0xfffff00004177984 */ /* 0x001fe20000000800 */
[----:B------:R-:W-:Y:S01]  /*05e0*/  LEA R26, R17, R2, 0x2 ;  /* 0x00000002111a7211 */ /* 0x000fe200078e10ff */
[----:B------:R-:W-:Y:S02]  /*05f0*/  VIADD R3, R3, 0x8 ;  /* 0x0000000803037836 */ /* 0x000fe40000000000 */
[----:B------:R0:W1:Y:S02]  /*0600*/  LDS R24, [R2] ;  /* 0x0000000002187984 */ /* 0x0000640000000800 */
[----:B------:R-:W-:Y:S01]  /*0610*/  IMAD R20, R17, 0x4, R26 ;  /* 0x0000000411147824 */ /* 0x000fe200078e021a */
[----:B------:R-:W-:Y:S01]  /*0620*/  ISETP.NE.AND P2, PT, R3, RZ, PT ;  /* 0x000000ff0300720c */ /* 0x000fe20003f45270 */
[----:B------:R-:W-:Y:S03]  /*0630*/  LDS R22, [R4+-0xc] ;  /* 0xfffff40004167984 */ /* 0x000fe60000000800 */
[C---:B------:R-:W-:Y:S01]  /*0640*/  LEA R28, R17.reuse, R20, 0x2 ;  /* 0x00000014111c7211 */ /* 0x040fe200078e10ff */
[----:B------:R-:W2:Y:S01]  /*0650*/  LDS R26, [R26] ;  /* 0x000000001a1a7984 */ /* 0x000ea20000000800 */
[----:B0-----:R-:W-:-:S03]  /*0660*/  LEA R2, R17, R2, 0x5 ;  /* 0x0000000211027211 */ /* 0x001fc600078e28ff */
[----:B------:R-:W-:Y:S04]  /*0670*/  LDS R19, [R4+-0x8] ;  /* 0xfffff80004137984 */ /* 0x000fe80000000800 */
[----:B------:R-:W0:Y:S04]  /*0680*/  LDS R20, [R20] ;  /* 0x0000000014147984 */ /* 0x000e280000000800 */
[----:B------:R-:W-:Y:S04]  /*0690*/  LDS R5, [R4+-0x4] ;  /* 0xfffffc0004057984 */ /* 0x000fe80000000800 */
[----:B------:R-:W3:Y:S04]  /*06a0*/  LDS R18, [R28] ;  /* 0x000000001c127984 */ /* 0x000ee80000000800 */
[----:B------:R-:W-:Y:S04]  /*06b0*/  LDS R27, [R4+0x8] ;  /* 0x00000800041b7984 */ /* 0x000fe80000000800 */
[----:B------:R-:W-:Y:S01]  /*06c0*/  LDS R29, [R4+0xc] ;  /* 0x00000c00041d7984 */ /* 0x000fe20000000800 */
[----:B-1----:R-:W-:Y:S01]  /*06d0*/  FFMA R23, R23, R24, R16 ;  /* 0x0000001817177223 */ /* 0x002fe20000000010 */
[----:B------:R-:W-:-:S02]  /*06e0*/  IMAD R24, R17, 0x4, R28 ;  /* 0x0000000411187824 */ /* 0x000fc400078e021c */
[----:B------:R-:W-:Y:S03]  /*06f0*/  LDS R16, [R4] ;  /* 0x0000000004107984 */ /* 0x000fe60000000800 */
[C---:B------:R-:W-:Y:S01]  /*0700*/  LEA R25, R17.reuse, R24, 0x2 ;  /* 0x0000001811197211 */ /* 0x040fe200078e10ff */
[----:B--2---:R-:W-:Y:S02]  /*0710*/  FFMA R22, R22, R26, R23 ;  /* 0x0000001a16167223 */ /* 0x004fe40000000017 */
[----:B------:R-:W1:Y:S02]  /*0720*/  LDS R23, [R24] ;  /* 0x0000000018177984 */ /* 0x000e640000000800 */
[----:B------:R-:W-:Y:S02]  /*0730*/  IMAD R26, R17, 0x4, R25 ;  /* 0x00000004111a7824 */ /* 0x000fe400078e0219 */
[----:B0-----:R-:W-:-:S02]  /*0740*/  FFMA R22, R19, R20, R22 ;  /* 0x0000001413167223 */ /* 0x001fc40000000016 */
[----:B------:R0:W-:Y:S04]  /*0750*/  LDS R19, [R4+0x4] ;  /* 0x0000040004137984 */ /* 0x0001e80000000800 */
[----:B------:R-:W2:Y:S01]  /*0760*/  LDS R20, [R25] ;  /* 0x0000000019147984 */ /* 0x000ea20000000800 */
[----:B---3--:R-:W-:Y:S01]  /*0770*/  FFMA R5, R5, R18, R22 ;  /* 0x0000001205057223 */ /* 0x008fe20000000016 */
[----:B------:R-:W-:Y:S01]  /*0780*/  LEA R18, R17, R26, 0x2 ;  /* 0x0000001a11127211 */ /* 0x000fe200078e10ff */
[----:B0-----:R-:W-:Y:S01]  /*0790*/  VIADD R4, R4, 0x20 ;  /* 0x0000002004047836 */ /* 0x001fe20000000000 */
[----:B------:R-:W0:Y:S04]  /*07a0*/  LDS R26, [R26] ;  /* 0x000000001a1a7984 */ /* 0x000e280000000800 */
[----:B------:R-:W3:Y:S01]  /*07b0*/  LDS R18, [R18] ;  /* 0x0000000012127984 */ /* 0x000ee20000000800 */
[----:B-1----:R-:W-:-:S04]  /*07c0*/  FFMA R16, R16, R23, R5 ;  /* 0x0000001710107223 */ /* 0x002fc80000000005 */
[----:B--2---:R-:W-:-:S04]  /*07d0*/  FFMA R16, R19, R20, R16 ;  /* 0x0000001413107223 */ /* 0x004fc80000000010 */
[----:B0-----:R-:W-:-:S04]  /*07e0*/  FFMA R16, R27, R26, R16 ;  /* 0x0000001a1b107223 */ /* 0x001fc80000000010 */
[----:B---3--:R-:W-:Y:S01]  /*07f0*/  FFMA R16, R29, R18, R16 ;  /* 0x000000121d107223 */ /* 0x008fe20000000010 */
[----:B------:R-:W-:Y:S06]  /*0800*/  @P2 BRA `(.L_x_4) ;  /* 0xfffffffc00702947 */ /* 0x000fec000383ffff */
[----:B------:R-:W-:-:S07]  /*0810*/  MOV R2, R10 ;  /* 0x0000000a00027202 */ /* 0x000fce0000000f00 */
.L_x_3:
[----:B------:R-:W-:-:S13]  /*0820*/  ISETP.NE.AND P2, PT, R21, RZ, PT ;  /* 0x000000ff1500720c */ /* 0x000fda0003f45270 */
[----:B------:R-:W-:Y:S05]  /*0830*/  @!P2 BRA `(.L_x_2) ;  /* 0x0000000000c0a947 */ /* 0x000fea0003800000 */
[----:B------:R-:W-:Y:S01]  /*0840*/  VIADD R3, R21, 0xffffffff ;  /* 0xffffffff15037836 */ /* 0x000fe20000000000 */
[----:B------:R-:W-:-:S04]  /*0850*/  ISETP.NE.AND P3, PT, R12, RZ, PT ;  /* 0x000000ff0c00720c */ /* 0x000fc80003f65270 */
[----:B------:R-:W-:-:S13]  /*0860*/  ISETP.GE.U32.AND P2, PT, R3, 0x3, PT ;  /* 0x000000030300780c */ /* 0x000fda0003f46070 */
[----:B------:R-:W-:Y:S05]  /*0870*/  @!P2 BRA `(.L_x_5) ;  /* 0x000000000050a947 */ /* 0x000fea0003800000 */
[C---:B------:R-:W-:Y:S01]  /*0880*/  IMAD R5, R2.reuse, R17, R6 ;  /* 0x0000001102057224 */ /* 0x040fe200078e0206 */
[----:B------:R-:W-:Y:S01]  /*0890*/  IADD3 R3, PT, PT, R11, R2, RZ ;  /* 0x000000020b037210 */ /* 0x000fe20007ffe0ff */
[----:B------:R-:W-:Y:S02]  /*08a0*/  VIADD R2, R2, 0x4 ;  /* 0x0000000402027836 */ /* 0x000fe40000000000 */
[----:B------:R-:W-:Y:S01]  /*08b0*/  IMAD R4, R5, 0x4, R14 ;  /* 0x0000000405047824 */ /* 0x000fe200078e020e */
[----:B------:R-:W-:-:S04]  /*08c0*/  LEA R3, R3, UR5, 0x2 ;  /* 0x0000000503037c11 */ /* 0x000fc8000f8e10ff */
[C---:B------:R-:W-:Y:S01]  /*08d0*/  LEA R22, R17.reuse, R4, 0x2 ;  /* 0x0000000411167211 */ /* 0x040fe200078e10ff */
[----:B0-----:R-:W-:Y:S04]  /*08e0*/  LDS R18, [R4] ;  /* 0x0000000004127984 */ /* 0x001fe80000000800 */
[----:B------:R-:W0:Y:S01]  /*08f0*/  LDS R5, [R3] ;  /* 0x0000000003057984 */ /* 0x000e220000000800 */
[----:B------:R-:W-:-:S03]  /*0900*/  IMAD R26, R17, 0x4, R22 ;  /* 0x00000004111a7824 */ /* 0x000fc600078e0216 */
[----:B------:R-:W-:Y:S02]  /*0910*/  LDS R20, [R3+0x4] ;  /* 0x0000040003147984 */ /* 0x000fe40000000800 */
[----:B------:R-:W-:Y:S02]  /*0920*/  LEA R19, R17, R26, 0x2 ;  /* 0x0000001a11137211 */ /* 0x000fe400078e10ff */
[----:B------:R-:W1:Y:S04]  /*0930*/  LDS R22, [R22] ;  /* 0x0000000016167984 */ /* 0x000e680000000800 */
[----:B------:R-:W-:Y:S04]  /*0940*/  LDS R24, [R3+0x8] ;  /* 0x0000080003187984 */ /* 0x000fe80000000800 */
[----:B------:R-:W2:Y:S04]  /*0950*/  LDS R26, [R26] ;  /* 0x000000001a1a7984 */ /* 0x000ea80000000800 */
[----:B------:R-:W-:Y:S04]  /*0960*/  LDS R28, [R3+0xc] ;  /* 0x00000c00031c7984 */ /* 0x000fe80000000800 */
[----:B------:R-:W3:Y:S01]  /*0970*/  LDS R19, [R19] ;  /* 0x0000000013137984 */ /* 0x000ee20000000800 */
[----:B0-----:R-:W-:-:S04]  /*0980*/  FFMA R5, R5, R18, R16 ;  /* 0x0000001205057223 */ /* 0x001fc80000000010 */
[----:B-1----:R-:W-:-:S04]  /*0990*/  FFMA R5, R20, R22, R5 ;  /* 0x0000001614057223 */ /* 0x002fc80000000005 */
[----:B--2---:R-:W-:-:S04]  /*09a0*/  FFMA R5, R24, R26, R5 ;  /* 0x0000001a18057223 */ /* 0x004fc80000000005 */
[----:B---3--:R-:W-:-:S07]  /*09b0*/  FFMA R16, R28, R19, R5 ;  /* 0x000000131c107223 */ /* 0x008fce0000000005 */
.L_x_5:
[----:B------:R-:W-:Y:S05]  /*09c0*/  @!P3 BRA `(.L_x_2) ;  /* 0x00000000005cb947 */ /* 0x000fea0003800000 */
[----:B------:R-:W-:Y:S02]  /*09d0*/  ISETP.NE.AND P2, PT, R12, 0x1, PT ;  /* 0x000000010c00780c */ /* 0x000fe40003f45270 */
[----:B------:R-:W-:-:S11]  /*09e0*/  LOP3.LUT P3, RZ, R17, 0x1, RZ, 0xc0, !PT ;  /* 0x0000000111ff7812 */ /* 0x000fd6000786c0ff */
[----:B------:R-:W-:Y:S05]  /*09f0*/  @!P2 BRA `(.L_x_6) ;  /* 0x000000000030a947 */ /* 0x000fea0003800000 */
[C---:B------:R-:W-:Y:S01]  /*0a00*/  IMAD R5, R2.reuse, R17, R6 ;  /* 0x0000001102057224 */ /* 0x040fe200078e0206 */
[----:B------:R-:W-:Y:S01]  /*0a10*/  IADD3 R3, PT, PT, R11, R2, RZ ;  /* 0x000000020b037210 */ /* 0x000fe20007ffe0ff */
[----:B------:R-:W-:Y:S02]  /*0a20*/  VIADD R2, R2, 0x2 ;  /* 0x0000000202027836 */ /* 0x000fe40000000000 */
[----:B------:R-:W-:Y:S01]  /*0a30*/  IMAD R4, R5, 0x4, R14 ;  /* 0x0000000405047824 */ /* 0x000fe200078e020e */
[----:B------:R-:W-:-:S04]  /*0a40*/  LEA R3, R3, UR5, 0x2 ;  /* 0x0000000503037c11 */ /* 0x000fc8000f8e10ff */
[----:B0-----:R-:W-:Y:S01]  /*0a50*/  LEA R19, R17, R4, 0x2 ;  /* 0x0000000411137211 */ /* 0x001fe200078e10ff */
[----:B------:R-:W-:Y:S04]  /*0a60*/  LDS R18, [R4] ;  /* 0x0000000004127984 */ /* 0x000fe80000000800 */
[----:B------:R-:W0:Y:S04]  /*0a70*/  LDS R5, [R3] ;  /* 0x0000000003057984 */ /* 0x000e280000000800 */
[----:B------:R-:W-:Y:S04]  /*0a80*/  LDS R20, [R3+0x4] ;  /* 0x0000040003147984 */ /* 0x000fe80000000800 */
[----:B------:R-:W1:Y:S01]  /*0a90*/  LDS R19, [R19] ;  /* 0x0000000013137984 */ /* 0x000e620000000800 */
[----:B0-----:R-:W-:-:S04]  /*0aa0*/  FFMA R5, R5, R18, R16 ;  /* 0x0000001205057223 */ /* 0x001fc80000000010 */
[----:B-1----:R-:W-:-:S07]  /*0ab0*/  FFMA R16, R20, R19, R5 ;  /* 0x0000001314107223 */ /* 0x002fce0000000005 */
.L_x_6:
[----:B------:R-:W-:Y:S05]  /*0ac0*/  @!P3 BRA `(.L_x_2) ;  /* 0x00000000001cb947 */ /* 0x000fea0003800000 */
[----:B------:R-:W-:Y:S01]  /*0ad0*/  IMAD R17, R2, R17, R6 ;  /* 0x0000001102117224 */ /* 0x000fe200078e0206 */
[----:B------:R-:W-:-:S03]  /*0ae0*/  IADD3 R2, PT, PT, R11, R2, RZ ;  /* 0x000000020b027210 */ /* 0x000fc60007ffe0ff */
[----:B------:R-:W-:Y:S01]  /*0af0*/  IMAD R17, R17, 0x4, R14 ;  /* 0x0000000411117824 */ /* 0x000fe200078e020e */
[----:B------:R-:W-:-:S05]  /*0b00*/  LEA R2, R2, UR5, 0x2 ;  /* 0x0000000502027c11 */ /* 0x000fca000f8e10ff */
[----:B------:R-:W-:Y:S04]  /*0b10*/  LDS R3, [R2] ;  /* 0x0000000002037984 */ /* 0x000fe80000000800 */
[----:B------:R-:W1:Y:S02]  /*0b20*/  LDS R17, [R17] ;  /* 0x0000000011117984 */ /* 0x000e640000000800 */
[----:B-1----:R-:W-:-:S07]  /*0b30*/  FFMA R16, R3, R17, R16 ;  /* 0x0000001103107223 */ /* 0x002fce0000000010 */
.L_x_2:
[----:B------:R-:W-:Y:S05]  /*0b40*/  BSYNC.RECONVERGENT B0 ;  /* 0x0000000000007941 */ /* 0x000fea0003800200 */
.L_x_1:
[----:B------:R-:W-:Y:S06]  /*0b50*/  BAR.SYNC.DEFER_BLOCKING 0x0 ;  /* 0x0000000000007b1d */ /* 0x000fec0000010000 */
[----:B------:R-:W-:Y:S05]  /*0b60*/  @P1 BRA `(.L_x_7) ;  /* 0xfffffff800081947 */ /* 0x000fea000383ffff */
.L_x_0:
[----:B------:R-:W1:Y:S01]  /*0b70*/  LDCU UR8, c[0x0][0x3a0] ;  /* 0x00007400ff0877ac */ /* 0x000e620008000800 */
[----:B------:R-:W2:Y:S01]  /*0b80*/  LDCU UR9, c[0x0][0x39c] ;  /* 0x00007380ff0977ac */ /* 0x000ea20008000800 */
[----:B-1----:R-:W-:-:S04]  /*0b90*/  ISETP.GE.AND P0, PT, R9, UR8, PT ;  /* 0x0000000809007c0c */ /* 0x002fc8000bf06270 */
[----:B--2---:R-:W-:-:S13]  /*0ba0*/  ISETP.GE.OR P0, PT, R8, UR9, P0 ;  /* 0x0000000908007c0c */ /* 0x004fda0008706670 */
[----:B------:R-:W-:Y:S05]  /*0bb0*/  @P0 EXIT ;  /* 0x000000000000094d */ /* 0x000fea0003800000 */
[----:B------:R-:W1:Y:S01]  /*0bc0*/  LDC.64 R2, c[0x0][0x390] ;  /* 0x0000e400ff027b82 */ /* 0x000e620000000a00 */
[----:B------:R-:W-:-:S04]  /*0bd0*/  IMAD R9, R8, UR8, R9 ;  /* 0x0000000808097c24 */ /* 0x000fc8000f8e0209 */
[----:B-1----:R-:W-:-:S05]  /*0be0*/  IMAD.WIDE R2, R9, 0x4, R2 ;  /* 0x0000000409027825 */ /* 0x002fca00078e0202 */
[----:B------:R-:W-:Y:S01]  /*0bf0*/  STG.E desc[UR6][R2.64], R16 ;  /* 0x0000001002007986 */ /* 0x000fe2000c101906 */
[----:B------:R-:W-:Y:S05]  /*0c00*/  EXIT ;  /* 0x000000000000794d */ /* 0x000fea0003800000 */
.L_x_8:
[----:B------:R-:W-:-:S00]  /*0c10*/  BRA `(.L_x_8) ;  /* 0xfffffffc00fc7947 */ /* 0x000fc0000383ffff */
[----:B------:R-:W-:-:S00]  /*0c20*/  NOP ;  /* 0x0000000000007918 */ /* 0x000fc00000000000 */
        /* <DEDUP_REMOVED lines=13> */
.L_x_9:


//--------------------- .nv.shared._Z15multKernelTiledPKfS0_Pfiiii --------------------------
	.section	.nv.shared._Z15multKernelTiledPKfS0_Pfiiii,"aw",@nobits
	.sectionflags	@""
	.align	16
	.zero		1024


//--------------------- .nv.shared.reserved.0     --------------------------
	.section	.nv.shared.reserved.0,"aw",@nobits
	.weak		__nv_reservedSMEM_offset_0_alias
	.size		__nv_reservedSMEM_offset_0_alias, 0, 64
	.other		__nv_reservedSMEM_offset_0_alias,@"STO_CUDA_RESERVED_SHARED STV_DEFAULT"
__nv_reservedSMEM_offset_0_alias:
	.zero		0
	.zero		64


//--------------------- .nv.constant0._Z15multKernelTiledPKfS0_Pfiiii --------------------------
	.section	.nv.constant0._Z15multKernelTiledPKfS0_Pfiiii,"a",@progbits
	.sectionflags	@""
	.align	4
.nv.constant0._Z15multKernelTiledPKfS0_Pfiiii:
	.zero		936


//--------------------- SYMBOLS --------------------------

	.type		.nv.reservedSmem.offset0,@object
	.size		.nv.reservedSmem.offset0,0x4
	.type		.nv.reservedSmem.cap,@object
	.size		.nv.reservedSmem.cap,0x4
